	.headerflags	@"EF_CUDA_TEXMODE_UNIFIED EF_CUDA_64BIT_ADDRESS EF_CUDA_ACCELERATORS EF_CUDA_SM90 EF_CUDA_VIRTUAL_SM(EF_CUDA_SM90)"
	.elftype	@"ET_EXEC"


//--------------------- .nv.info                  --------------------------
	.section	.nv.info,"",@"SHT_CUDA_INFO"
	.align	4


	//----- nvinfo : EIATTR_REGCOUNT
	.align		4
        /*0000*/ 	.byte	0x04, 0x2f
        /*0002*/ 	.short	(.L_1 - .L_0)
	.align		4
.L_0:
        /*0004*/ 	.word	index@(triton_poi_fused_convolution_15)
        /*0008*/ 	.word	0x00000020


	//----- nvinfo : EIATTR_MIN_STACK_SIZE
	.align		4
.L_1:
        /*000c*/ 	.byte	0x04, 0x12
        /*000e*/ 	.short	(.L_3 - .L_2)
	.align		4
.L_2:
        /*0010*/ 	.word	index@(triton_poi_fused_convolution_15)
        /*0014*/ 	.word	0x00000000


	//----- nvinfo : EIATTR_FRAME_SIZE
	.align		4
.L_3:
        /*0018*/ 	.byte	0x04, 0x11
        /*001a*/ 	.short	(.L_5 - .L_4)
	.align		4
.L_4:
        /*001c*/ 	.word	index@(triton_poi_fused_convolution_15)
        /*0020*/ 	.word	0x00000000


	//----- nvinfo : EIATTR_MIN_STACK_SIZE
	.align		4
.L_5:
        /*0024*/ 	.byte	0x04, 0x12
        /*0026*/ 	.short	(.L_7 - .L_6)
	.align		4
.L_6:
        /*0028*/ 	.word	index@(triton_poi_fused_convolution_15)
        /*002c*/ 	.word	0x00000000
.L_7:


//--------------------- .nv.info.triton_poi_fused_convolution_15 --------------------------
	.section	.nv.info.triton_poi_fused_convolution_15,"",@"SHT_CUDA_INFO"
	.sectionflags	@""
	.align	4


	//----- nvinfo : EIATTR_CUDA_API_VERSION
	.align		4
        /*0000*/ 	.byte	0x04, 0x37
        /*0002*/ 	.short	(.L_9 - .L_8)
.L_8:
        /*0004*/ 	.word	0x0000007c


	//----- nvinfo : EIATTR_KPARAM_INFO
	.align		4
.L_9:
        /*0008*/ 	.byte	0x04, 0x17
        /*000a*/ 	.short	(.L_11 - .L_10)
.L_10:
        /*000c*/ 	.word	0x00000000
        /*0010*/ 	.short	0x0004
        /*0012*/ 	.short	0x001c
        /*0014*/ 	.byte	0x00, 0xf0, 0x11, 0x00


	//----- nvinfo : EIATTR_KPARAM_INFO
	.align		4
.L_11:
        /*0018*/ 	.byte	0x04, 0x17
        /*001a*/ 	.short	(.L_13 - .L_12)
.L_12:
        /*001c*/ 	.word	0x00000000
        /*0020*/ 	.short	0x0003
        /*0022*/ 	.short	0x0018
        /*0024*/ 	.byte	0x00, 0xf0, 0x11, 0x00


	//----- nvinfo : EIATTR_KPARAM_INFO
	.align		4
.L_13:
        /*0028*/ 	.byte	0x04, 0x17
        /*002a*/ 	.short	(.L_15 - .L_14)
.L_14:
        /*002c*/ 	.word	0x00000000
        /*0030*/ 	.short	0x0002
        /*0032*/ 	.short	0x0010
        /*0034*/ 	.byte	0x00, 0xf4, 0x21, 0x00


	//----- nvinfo : EIATTR_KPARAM_INFO
	.align		4
.L_15:
        /*0038*/ 	.byte	0x04, 0x17
        /*003a*/ 	.short	(.L_17 - .L_16)
.L_16:
        /*003c*/ 	.word	0x00000000
        /*0040*/ 	.short	0x0001
        /*0042*/ 	.short	0x0008
        /*0044*/ 	.byte	0x00, 0xf4, 0x21, 0x00


	//----- nvinfo : EIATTR_KPARAM_INFO
	.align		4
.L_17:
        /*0048*/ 	.byte	0x04, 0x17
        /*004a*/ 	.short	(.L_19 - .L_18)
.L_18:
        /*004c*/ 	.word	0x00000000
        /*0050*/ 	.short	0x0000
        /*0052*/ 	.short	0x0000
        /*0054*/ 	.byte	0x00, 0xf4, 0x21, 0x00


	//----- nvinfo : EIATTR_SPARSE_MMA_MASK
	.align		4
.L_19:
        /*0058*/ 	.byte	0x03, 0x50
        /*005a*/ 	.short	0x0000


	//----- nvinfo : EIATTR_MAXREG_COUNT
	.align		4
        /*005c*/ 	.byte	0x03, 0x1b
        /*005e*/ 	.short	0x00ff


	//----- nvinfo : EIATTR_EXIT_INSTR_OFFSETS
	.align		4
        /*0060*/ 	.byte	0x04, 0x1c
        /*0062*/ 	.short	(.L_21 - .L_20)


	//   ....[0]....
.L_20:
        /*0064*/ 	.word	0x00000cb0


	//   ....[1]....
        /*0068*/ 	.word	0x00000cd0


	//----- nvinfo : EIATTR_REQNTID
	.align		4
.L_21:
        /*006c*/ 	.byte	0x04, 0x10
        /*006e*/ 	.short	(.L_23 - .L_22)
.L_22:
        /*0070*/ 	.word	0x00000100
        /*0074*/ 	.word	0x00000001
        /*0078*/ 	.word	0x00000001


	//----- nvinfo : EIATTR_CBANK_PARAM_SIZE
	.align		4
.L_23:
        /*007c*/ 	.byte	0x03, 0x19
        /*007e*/ 	.short	0x0020


	//----- nvinfo : EIATTR_PARAM_CBANK
	.align		4
        /*0080*/ 	.byte	0x04, 0x0a
        /*0082*/ 	.short	(.L_25 - .L_24)
	.align		4
.L_24:
        /*0084*/ 	.word	index@(.nv.constant0.triton_poi_fused_convolution_15)
        /*0088*/ 	.short	0x0210
        /*008a*/ 	.short	0x0020


	//----- nvinfo : EIATTR_SW_WAR
	.align		4
.L_25:
        /*008c*/ 	.byte	0x04, 0x36
        /*008e*/ 	.short	(.L_27 - .L_26)
.L_26:
        /*0090*/ 	.word	0x00000008
.L_27:


//--------------------- .nv.callgraph             --------------------------
	.section	.nv.callgraph,"",@"SHT_CUDA_CALLGRAPH"
	.align	4
	.sectionentsize	8
	.align		4
        /*0000*/ 	.word	0x00000000
	.align		4
        /*0004*/ 	.word	0xffffffff
	.align		4
        /*0008*/ 	.word	0x00000000
	.align		4
        /*000c*/ 	.word	0xfffffffe
	.align		4
        /*0010*/ 	.word	0x00000000
	.align		4
        /*0014*/ 	.word	0xfffffffd
	.align		4
        /*0018*/ 	.word	0x00000000
	.align		4
        /*001c*/ 	.word	0xfffffffc


//--------------------- .text.triton_poi_fused_convolution_15 --------------------------
	.section	.text.triton_poi_fused_convolution_15,"ax",@progbits
	.sectionflags	@"SHF_BARRIERS=1"
	.align	128
        .global         triton_poi_fused_convolution_15
        .type           triton_poi_fused_convolution_15,@function
        .size           triton_poi_fused_convolution_15,(.L_x_1 - triton_poi_fused_convolution_15)
        .other          triton_poi_fused_convolution_15,@"STO_CUDA_ENTRY STV_DEFAULT"
triton_poi_fused_convolution_15:
.text.triton_poi_fused_convolution_15:
[----:B------:R-:W0:Y:S01]  /*0000*/  LDC R1, c[0x0][0x28] ;  /* 0x00000a00ff017b82 */ /* 0x000e220000000800 */
[----:B------:R-:W1:Y:S07]  /*0010*/  S2R R3, SR_TID.X ;  /* 0x0000000000037919 */ /* 0x000e6e0000002100 */
[----:B------:R-:W2:Y:S01]  /*0020*/  LDC.64 R22, c[0x0][0x210] ;  /* 0x00008400ff167b82 */ /* 0x000ea20000000a00 */
[----:B------:R-:W-:Y:S01]  /*0030*/  ULDC.64 UR6, c[0x0][0x208] ;  /* 0x0000820000067ab9 */ /* 0x000fe20000000a00 */
[----:B------:R-:W3:Y:S01]  /*0040*/  S2R R8, SR_CTAID.Y ;  /* 0x0000000000087919 */ /* 0x000ee20000002600 */
[----:B------:R-:W4:Y:S01]  /*0050*/  S2R R17, SR_CTAID.X ;  /* 0x0000000000117919 */ /* 0x000f220000002500 */
[----:B-1----:R-:W-:-:S05]  /*0060*/  IMAD.SHL.U32 R0, R3, 0x2, RZ ;  /* 0x0000000203007824 */ /* 0x002fca00078e00ff */
[----:B------:R-:W-:Y:S02]  /*0070*/  LOP3.LUT R5, R0, 0xfe, RZ, 0xc0, !PT ;  /* 0x000000fe00057812 */ /* 0x000fe400078ec0ff */
[----:B------:R-:W-:Y:S01]  /*0080*/  SHF.R.U32.HI R0, RZ, 0x7, R3 ;  /* 0x00000007ff007819 */ /* 0x000fe20000011603 */
[----:B----4-:R-:W-:Y:S01]  /*0090*/  IMAD.SHL.U32 R17, R17, 0x10, RZ ;  /* 0x0000001011117824 */ /* 0x010fe200078e00ff */
[----:B---3--:R-:W-:Y:S02]  /*00a0*/  PRMT R5, R5, 0x6540, R8 ;  /* 0x0000654005057816 */ /* 0x008fe40000000008 */
[----:B------:R-:W-:Y:S02]  /*00b0*/  SGXT.U32 R0, R0, 0x1 ;  /* 0x000000010000781a */ /* 0x000fe40000000000 */
[C---:B------:R-:W-:Y:S01]  /*00c0*/  ISETP.GE.AND P0, PT, R5.reuse, 0x98, PT ;  /* 0x000000980500780c */ /* 0x040fe20003f06270 */
[----:B------:R-:W-:Y:S01]  /*00d0*/  IMAD.HI R2, R5, 0x6bca1af3, RZ ;  /* 0x6bca1af305027827 */ /* 0x000fe200078e02ff */
[----:B------:R-:W-:-:S02]  /*00e0*/  LOP3.LUT R9, R17, R0, RZ, 0xfc, !PT ;  /* 0x0000000011097212 */ /* 0x000fc400078efcff */
[----:B------:R-:W-:Y:S02]  /*00f0*/  LOP3.LUT R4, R17, 0x2, R0, 0xfe, !PT ;  /* 0x0000000211047812 */ /* 0x000fe400078efe00 */
[----:B------:R-:W-:Y:S02]  /*0100*/  SHF.R.U32.HI R7, RZ, 0x1f, R2 ;  /* 0x0000001fff077819 */ /* 0x000fe40000011602 */
[----:B------:R-:W-:Y:S02]  /*0110*/  ISETP.LT.AND P1, PT, R9, 0x40, !P0 ;  /* 0x000000400900780c */ /* 0x000fe40004721270 */
[----:B------:R-:W-:Y:S02]  /*0120*/  LEA.HI.SX32 R2, R2, R7, 0x1c ;  /* 0x0000000702027211 */ /* 0x000fe400078fe2ff */
[----:B------:R-:W-:Y:S02]  /*0130*/  ISETP.LT.AND P6, PT, R4, 0x40, !P0 ;  /* 0x000000400400780c */ /* 0x000fe400047c1270 */
[----:B------:R-:W-:Y:S01]  /*0140*/  LOP3.LUT R4, R17, 0x4, R0, 0xfe, !PT ;  /* 0x0000000411047812 */ /* 0x000fe200078efe00 */
[----:B------:R-:W-:Y:S01]  /*0150*/  IMAD R5, R2, -0x26, R5 ;  /* 0xffffffda02057824 */ /* 0x000fe200078e0205 */
[----:B------:R-:W-:-:S02]  /*0160*/  LOP3.LUT R6, R17, 0x8, R0, 0xfe, !PT ;  /* 0x0000000811067812 */ /* 0x000fc400078efe00 */
[----:B------:R-:W-:Y:S01]  /*0170*/  ISETP.LT.AND P5, PT, R4, 0x40, !P0 ;  /* 0x000000400400780c */ /* 0x000fe200047a1270 */
[----:B------:R-:W-:Y:S01]  /*0180*/  IMAD R2, R2, 0x980, R5 ;  /* 0x0000098002027824 */ /* 0x000fe200078e0205 */
[----:B------:R-:W-:Y:S02]  /*0190*/  LOP3.LUT R5, R17, 0x6, R0, 0xfe, !PT ;  /* 0x0000000611057812 */ /* 0x000fe400078efe00 */
[----:B------:R-:W-:Y:S01]  /*01a0*/  ISETP.LT.AND P3, PT, R6, 0x40, !P0 ;  /* 0x000000400600780c */ /* 0x000fe20004761270 */
[----:B------:R-:W-:Y:S01]  /*01b0*/  IMAD R9, R9, 0x26, R2 ;  /* 0x0000002609097824 */ /* 0x000fe200078e0202 */
[----:B------:R-:W-:Y:S02]  /*01c0*/  ISETP.LT.AND P4, PT, R5, 0x40, !P0 ;  /* 0x000000400500780c */ /* 0x000fe40004781270 */
[----:B------:R-:W-:Y:S02]  /*01d0*/  CS2R R4, SRZ ;  /* 0x0000000000047805 */ /* 0x000fe4000001ff00 */
[----:B------:R-:W-:Y:S01]  /*01e0*/  LOP3.LUT R6, R17, 0xc, R0, 0xfe, !PT ;  /* 0x0000000c11067812 */ /* 0x000fe200078efe00 */
[----:B--2---:R-:W-:Y:S01]  /*01f0*/  IMAD.WIDE R18, R9, 0x4, R22 ;  /* 0x0000000409127825 */ /* 0x004fe200078e0216 */
[----:B------:R-:W-:-:S02]  /*0200*/  LOP3.LUT R2, R17, 0xa, R0, 0xfe, !PT ;  /* 0x0000000a11027812 */ /* 0x000fc400078efe00 */
[----:B------:R-:W-:Y:S02]  /*0210*/  CS2R R14, SRZ ;  /* 0x00000000000e7805 */ /* 0x000fe4000001ff00 */
[----:B------:R-:W-:Y:S01]  /*0220*/  LOP3.LUT R0, R17, 0xe, R0, 0xfe, !PT ;  /* 0x0000000e11007812 */ /* 0x000fe200078efe00 */
[C---:B------:R-:W-:Y:S01]  /*0230*/  VIADD R25, R9.reuse, 0x4c ;  /* 0x0000004c09197836 */ /* 0x040fe20000000000 */
[----:B------:R1:W2:Y:S01]  /*0240*/  @P1 LDG.E.EL.64 R4, desc[UR6][R18.64] ;  /* 0x0000000612041981 */ /* 0x0002a2000c2e1b00 */
[----:B------:R-:W-:Y:S01]  /*0250*/  ISETP.LT.AND P1, PT, R6, 0x40, !P0 ;  /* 0x000000400600780c */ /* 0x000fe20004721270 */
[C---:B------:R-:W-:Y:S01]  /*0260*/  VIADD R27, R9.reuse, 0x98 ;  /* 0x00000098091b7836 */ /* 0x040fe20000000000 */
[----:B------:R-:W-:Y:S02]  /*0270*/  CS2R R6, SRZ ;  /* 0x0000000000067805 */ /* 0x000fe4000001ff00 */
[----:B------:R-:W-:Y:S01]  /*0280*/  ISETP.LT.AND P2, PT, R2, 0x40, !P0 ;  /* 0x000000400200780c */ /* 0x000fe20004741270 */
[----:B------:R-:W-:Y:S01]  /*0290*/  VIADD R29, R9, 0xe4 ;  /* 0x000000e4091d7836 */ /* 0x000fe20000000000 */
[----:B------:R-:W-:Y:S01]  /*02a0*/  CS2R R10, SRZ ;  /* 0x00000000000a7805 */ /* 0x000fe2000001ff00 */
[----:B------:R-:W-:-:S04]  /*02b0*/  IMAD.WIDE R24, R25, 0x4, R22 ;  /* 0x0000000419187825 */ /* 0x000fc800078e0216 */
[----:B-1----:R-:W-:Y:S01]  /*02c0*/  VIADD R19, R9, 0x130 ;  /* 0x0000013009137836 */ /* 0x002fe20000000000 */
[----:B------:R-:W-:Y:S01]  /*02d0*/  CS2R R12, SRZ ;  /* 0x00000000000c7805 */ /* 0x000fe2000001ff00 */
[--C-:B------:R-:W-:Y:S01]  /*02e0*/  IMAD.WIDE R26, R27, 0x4, R22.reuse ;  /* 0x000000041b1a7825 */ /* 0x100fe200078e0216 */
[----:B------:R-:W-:Y:S01]  /*02f0*/  ISETP.LT.AND P0, PT, R0, 0x40, !P0 ;  /* 0x000000400000780c */ /* 0x000fe20004701270 */
[----:B------:R-:W3:Y:S02]  /*0300*/  @P6 LDG.E.EL.64 R6, desc[UR6][R24.64] ;  /* 0x0000000618066981 */ /* 0x000ee4000c2e1b00 */
[--C-:B------:R-:W-:Y:S02]  /*0310*/  IMAD.WIDE R18, R19, 0x4, R22.reuse ;  /* 0x0000000413127825 */ /* 0x100fe400078e0216 */
[----:B------:R1:W4:Y:S02]  /*0320*/  @P5 LDG.E.EL.64 R10, desc[UR6][R26.64] ;  /* 0x000000061a0a5981 */ /* 0x000324000c2e1b00 */
[----:B------:R-:W-:-:S02]  /*0330*/  IMAD.WIDE R28, R29, 0x4, R22 ;  /* 0x000000041d1c7825 */ /* 0x000fc400078e0216 */
[----:B------:R5:W4:Y:S02]  /*0340*/  @P3 LDG.E.EL.64 R14, desc[UR6][R18.64] ;  /* 0x00000006120e3981 */ /* 0x000b24000c2e1b00 */
[C---:B------:R-:W-:Y:S02]  /*0350*/  VIADD R21, R9.reuse, 0x17c ;  /* 0x0000017c09157836 */ /* 0x040fe40000000000 */
[C---:B------:R-:W-:Y:S01]  /*0360*/  VIADD R0, R9.reuse, 0x1c8 ;  /* 0x000001c809007836 */ /* 0x040fe20000000000 */
[----:B------:R5:W4:Y:S01]  /*0370*/  @P4 LDG.E.EL.64 R12, desc[UR6][R28.64] ;  /* 0x000000061c0c4981 */ /* 0x000b22000c2e1b00 */
[----:B------:R-:W-:Y:S02]  /*0380*/  VIADD R9, R9, 0x214 ;  /* 0x0000021409097836 */ /* 0x000fe40000000000 */
[--C-:B-1----:R-:W-:Y:S01]  /*0390*/  IMAD.WIDE R26, R21, 0x4, R22.reuse ;  /* 0x00000004151a7825 */ /* 0x102fe200078e0216 */
[----:B0----5:R-:W-:Y:S02]  /*03a0*/  CS2R R18, SRZ ;  /* 0x0000000000127805 */ /* 0x021fe4000001ff00 */
[----:B------:R-:W-:Y:S01]  /*03b0*/  CS2R R20, SRZ ;  /* 0x0000000000147805 */ /* 0x000fe2000001ff00 */
[----:B------:R-:W-:-:S04]  /*03c0*/  IMAD.WIDE R24, R0, 0x4, R22 ;  /* 0x0000000400187825 */ /* 0x000fc800078e0216 */
[----:B------:R-:W-:Y:S01]  /*03d0*/  IMAD.WIDE R28, R9, 0x4, R22 ;  /* 0x00000004091c7825 */ /* 0x000fe200078e0216 */
[----:B------:R-:W-:Y:S01]  /*03e0*/  CS2R R22, SRZ ;  /* 0x0000000000167805 */ /* 0x000fe2000001ff00 */
[----:B------:R-:W5:Y:S04]  /*03f0*/  @P2 LDG.E.EL.64 R18, desc[UR6][R26.64] ;  /* 0x000000061a122981 */ /* 0x000f68000c2e1b00 */
[----:B------:R0:W5:Y:S04]  /*0400*/  @P1 LDG.E.EL.64 R20, desc[UR6][R24.64] ;  /* 0x0000000618141981 */ /* 0x000168000c2e1b00 */
[----:B------:R-:W5:Y:S01]  /*0410*/  @P0 LDG.E.EL.64 R22, desc[UR6][R28.64] ;  /* 0x000000061c160981 */ /* 0x000f62000c2e1b00 */
[----:B------:R-:W1:Y:S01]  /*0420*/  S2R R0, SR_TID.X ;  /* 0x0000000000007919 */ /* 0x000e620000002100 */
[----:B------:R-:W1:Y:S01]  /*0430*/  S2UR UR5, SR_CgaCtaId ;  /* 0x00000000000579c3 */ /* 0x000e620000008800 */
[----:B------:R-:W-:Y:S01]  /*0440*/  UMOV UR4, 0x400 ;  /* 0x0000040000047882 */ /* 0x000fe20000000000 */
[----:B------:R-:W-:-:S05]  /*0450*/  PRMT R16, R3, 0x6540, R8 ;  /* 0x0000654003107816 */ /* 0x000fca0000000008 */
[----:B0-----:R-:W-:Y:S01]  /*0460*/  IMAD.HI R24, R16, 0x6bca1af3, RZ ;  /* 0x6bca1af310187827 */ /* 0x001fe200078e02ff */
[----:B-1----:R-:W-:-:S03]  /*0470*/  UPRMT UR4, UR5, 0x654, UR4 ;  /* 0x0000065405047896 */ /* 0x002fc60008000004 */
[----:B------:R-:W-:Y:S01]  /*0480*/  IMAD.SHL.U32 R2, R0, 0x20, RZ ;  /* 0x0000002000027824 */ /* 0x000fe200078e00ff */
[----:B------:R-:W-:-:S04]  /*0490*/  SHF.R.U32.HI R9, RZ, 0x7, R0 ;  /* 0x00000007ff097819 */ /* 0x000fc80000011600 */
[----:B------:R-:W-:Y:S02]  /*04a0*/  LOP3.LUT R2, R2, 0xfe0, RZ, 0xc0, !PT ;  /* 0x00000fe002027812 */ /* 0x000fe400078ec0ff */
[----:B------:R-:W-:Y:S02]  /*04b0*/  SGXT.U32 R27, R9, 0x1 ;  /* 0x00000001091b781a */ /* 0x000fe40000000000 */
[C---:B------:R-:W-:Y:S02]  /*04c0*/  LOP3.LUT R9, R2.reuse, 0x10, RZ, 0xfc, !PT ;  /* 0x0000001002097812 */ /* 0x040fe400078efcff */
[C---:B------:R-:W-:Y:S02]  /*04d0*/  LOP3.LUT R25, R2.reuse, R27, RZ, 0xfc, !PT ;  /* 0x0000001b02197212 */ /* 0x040fe400078efcff */
[----:B------:R-:W-:Y:S02]  /*04e0*/  LEA.HI R2, R2, UR4, RZ, 0x1e ;  /* 0x0000000402027c11 */ /* 0x000fe4000f8ff0ff */
[----:B------:R-:W-:-:S03]  /*04f0*/  LEA.HI R26, R9, UR4, RZ, 0x1e ;  /* 0x00000004091a7c11 */ /* 0x000fc6000f8ff0ff */
[C---:B------:R-:W-:Y:S02]  /*0500*/  IMAD R9, R25.reuse, 0x4, R2 ;  /* 0x0000000419097824 */ /* 0x040fe400078e0202 */
[----:B------:R-:W-:Y:S01]  /*0510*/  IMAD R2, R25, 0x4, R26 ;  /* 0x0000000419027824 */ /* 0x000fe200078e021a */
[----:B------:R-:W-:-:S04]  /*0520*/  SHF.R.U32.HI R25, RZ, 0x1f, R24 ;  /* 0x0000001fff197819 */ /* 0x000fc80000011618 */
[----:B------:R-:W-:Y:S02]  /*0530*/  LEA.HI.SX32 R27, R24, R25, 0x1c ;  /* 0x00000019181b7211 */ /* 0x000fe400078fe2ff */
[----:B------:R-:W0:Y:S01]  /*0540*/  LDC.64 R24, c[0x0][0x218] ;  /* 0x00008600ff187b82 */ /* 0x000e220000000a00 */
[----:B------:R-:W-:Y:S02]  /*0550*/  ISETP.GE.AND P0, PT, R16, 0x98, PT ;  /* 0x000000981000780c */ /* 0x000fe40003f06270 */
[----:B------:R-:W-:-:S04]  /*0560*/  IMAD R27, R27, -0x26, R16 ;  /* 0xffffffda1b1b7824 */ /* 0x000fc800078e0210 */
[----:B0-----:R-:W-:Y:S01]  /*0570*/  IMAD.WIDE R24, R27, 0x4, R24 ;  /* 0x000000041b187825 */ /* 0x001fe200078e0218 */
[----:B--2---:R-:W-:Y:S04]  /*0580*/  STS [R9], R4 ;  /* 0x0000000409007388 */ /* 0x004fe80000000800 */
[----:B------:R-:W-:Y:S04]  /*0590*/  STS [R2+0x40], R5 ;  /* 0x0000400502007388 */ /* 0x000fe80000000800 */
[----:B---3--:R0:W-:Y:S04]  /*05a0*/  STS [R9+0x8], R6 ;  /* 0x0000080609007388 */ /* 0x0081e80000000800 */
[----:B------:R1:W-:Y:S04]  /*05b0*/  STS [R2+0x48], R7 ;  /* 0x0000480702007388 */ /* 0x0003e80000000800 */
[----:B----4-:R2:W-:Y:S04]  /*05c0*/  STS [R9+0x10], R10 ;  /* 0x0000100a09007388 */ /* 0x0105e80000000800 */
[----:B------:R-:W-:Y:S04]  /*05d0*/  STS [R2+0x50], R11 ;  /* 0x0000500b02007388 */ /* 0x000fe80000000800 */
[----:B------:R-:W-:Y:S04]  /*05e0*/  STS [R9+0x18], R12 ;  /* 0x0000180c09007388 */ /* 0x000fe80000000800 */
[----:B------:R3:W-:Y:S04]  /*05f0*/  STS [R2+0x58], R13 ;  /* 0x0000580d02007388 */ /* 0x0007e80000000800 */
[----:B------:R-:W-:Y:S04]  /*0600*/  STS [R9+0x20], R14 ;  /* 0x0000200e09007388 */ /* 0x000fe80000000800 */
[----:B------:R-:W-:Y:S04]  /*0610*/  STS [R2+0x60], R15 ;  /* 0x0000600f02007388 */ /* 0x000fe80000000800 */
[----:B-----5:R-:W-:Y:S04]  /*0620*/  STS [R9+0x28], R18 ;  /* 0x0000281209007388 */ /* 0x020fe80000000800 */
[----:B------:R-:W-:Y:S04]  /*0630*/  STS [R2+0x68], R19 ;  /* 0x0000681302007388 */ /* 0x000fe80000000800 */
[----:B------:R-:W-:Y:S04]  /*0640*/  STS [R9+0x30], R20 ;  /* 0x0000301409007388 */ /* 0x000fe80000000800 */
[----:B------:R-:W-:Y:S04]  /*0650*/  STS [R2+0x70], R21 ;  /* 0x0000701502007388 */ /* 0x000fe80000000800 */
[----:B------:R-:W-:Y:S04]  /*0660*/  STS [R9+0x38], R22 ;  /* 0x0000381609007388 */ /* 0x000fe80000000800 */
[----:B------:R4:W-:Y:S01]  /*0670*/  STS [R2+0x78], R23 ;  /* 0x0000781702007388 */ /* 0x0009e20000000800 */
[----:B0-----:R-:W-:Y:S01]  /*0680*/  IMAD.MOV.U32 R6, RZ, RZ, RZ ;  /* 0x000000ffff067224 */ /* 0x001fe200078e00ff */
[----:B------:R-:W-:Y:S06]  /*0690*/  BAR.SYNC.DEFER_BLOCKING 0x0 ;  /* 0x0000000000007b1d */ /* 0x000fec0000010000 */
[----:B------:R0:W5:Y:S01]  /*06a0*/  @!P0 LDG.E.EL R6, desc[UR6][R24.64] ;  /* 0x0000000618068981 */ /* 0x000162000c2e1900 */
[----:B------:R-:W-:-:S05]  /*06b0*/  IMAD.SHL.U32 R4, R0, 0x4, RZ ;  /* 0x0000000400047824 */ /* 0x000fca00078e00ff */
[----:B------:R-:W-:-:S04]  /*06c0*/  LOP3.LUT R4, R4, 0x3fc, RZ, 0xc0, !PT ;  /* 0x000003fc04047812 */ /* 0x000fc800078ec0ff */
[C---:B------:R-:W-:Y:S02]  /*06d0*/  LOP3.LUT R5, R4.reuse, 0x400, RZ, 0xfc, !PT ;  /* 0x0000040004057812 */ /* 0x040fe400078efcff */
[C---:B-1----:R-:W-:Y:S02]  /*06e0*/  LOP3.LUT R7, R4.reuse, 0x800, RZ, 0xfc, !PT ;  /* 0x0000080004077812 */ /* 0x042fe400078efcff */
[----:B--2---:R-:W-:Y:S02]  /*06f0*/  LOP3.LUT R10, R4, 0xc00, RZ, 0xfc, !PT ;  /* 0x00000c00040a7812 */ /* 0x004fe400078efcff */
[----:B------:R-:W-:Y:S02]  /*0700*/  SHF.R.U32.HI R5, RZ, 0x2, R5 ;  /* 0x00000002ff057819 */ /* 0x000fe40000011605 */
[----:B------:R-:W-:Y:S02]  /*0710*/  SHF.R.U32.HI R7, RZ, 0x2, R7 ;  /* 0x00000002ff077819 */ /* 0x000fe40000011607 */
[----:B------:R-:W-:-:S02]  /*0720*/  SHF.R.U32.HI R10, RZ, 0x2, R10 ;  /* 0x00000002ff0a7819 */ /* 0x000fc4000001160a */
[----:B------:R-:W-:Y:S02]  /*0730*/  SHF.R.U32.HI R28, RZ, 0x2, R0 ;  /* 0x00000002ff1c7819 */ /* 0x000fe40000011600 */
[C---:B---3--:R-:W-:Y:S02]  /*0740*/  LOP3.LUT R13, R0.reuse, 0xff, RZ, 0xc0, !PT ;  /* 0x000000ff000d7812 */ /* 0x048fe400078ec0ff */
[----:B------:R-:W-:Y:S02]  /*0750*/  LOP3.LUT R0, R0, 0xfc, RZ, 0xc0, !PT ;  /* 0x000000fc00007812 */ /* 0x000fe400078ec0ff */
[----:B----4-:R-:W-:Y:S02]  /*0760*/  LOP3.LUT R2, R5, 0x1fc, RZ, 0xc0, !PT ;  /* 0x000001fc05027812 */ /* 0x010fe400078ec0ff */
[----:B------:R-:W-:Y:S02]  /*0770*/  LOP3.LUT R9, R7, 0x2fc, RZ, 0xc0, !PT ;  /* 0x000002fc07097812 */ /* 0x000fe400078ec0ff */
[----:B------:R-:W-:Y:S01]  /*0780*/  LOP3.LUT R10, R10, 0x3fc, RZ, 0xc0, !PT ;  /* 0x000003fc0a0a7812 */ /* 0x000fe200078ec0ff */
[----:B------:R-:W-:-:S02]  /*0790*/  VIADD R5, R0, UR4 ;  /* 0x0000000400057c36 */ /* 0x000fc40008000000 */
[----:B------:R-:W-:Y:S02]  /*07a0*/  VIADD R7, R2, UR4 ;  /* 0x0000000402077c36 */ /* 0x000fe40008000000 */
[----:B------:R-:W-:Y:S02]  /*07b0*/  VIADD R9, R9, UR4 ;  /* 0x0000000409097c36 */ /* 0x000fe40008000000 */
[----:B------:R-:W-:Y:S02]  /*07c0*/  VIADD R11, R10, UR4 ;  /* 0x000000040a0b7c36 */ /* 0x000fe40008000000 */
[C---:B------:R-:W-:Y:S02]  /*07d0*/  IMAD R2, R4.reuse, 0x4, R5 ;  /* 0x0000000404027824 */ /* 0x040fe400078e0205 */
[C---:B------:R-:W-:Y:S02]  /*07e0*/  IMAD R10, R4.reuse, 0x4, R7 ;  /* 0x00000004040a7824 */ /* 0x040fe400078e0207 */
[C---:B------:R-:W-:Y:S01]  /*07f0*/  IMAD R12, R4.reuse, 0x4, R9 ;  /* 0x00000004040c7824 */ /* 0x040fe200078e0209 */
[----:B------:R-:W-:Y:S01]  /*0800*/  LEA R21, R13, UR4, 0x3 ;  /* 0x000000040d157c11 */ /* 0x000fe2000f8e18ff */
[----:B------:R-:W-:Y:S01]  /*0810*/  IMAD R19, R4, 0x4, R11 ;  /* 0x0000000404137824 */ /* 0x000fe200078e020b */
[----:B------:R-:W-:Y:S04]  /*0820*/  LDS R5, [R2+0x4] ;  /* 0x0000040002057984 */ /* 0x000fe80000000800 */
[----:B------:R-:W-:Y:S04]  /*0830*/  LDS R4, [R2] ;  /* 0x0000000002047984 */ /* 0x000fe80000000800 */
[----:B------:R-:W-:Y:S04]  /*0840*/  LDS R13, [R2+0x8] ;  /* 0x00000800020d7984 */ /* 0x000fe80000000800 */
[----:B------:R1:W-:Y:S04]  /*0850*/  LDS R7, [R2+0xc] ;  /* 0x00000c0002077984 */ /* 0x0003e80000000800 */
[----:B0-----:R-:W-:Y:S04]  /*0860*/  LDS R25, [R10+0x1000] ;  /* 0x001000000a197984 */ /* 0x001fe80000000800 */
[----:B------:R-:W-:Y:S04]  /*0870*/  LDS R9, [R10+0x1004] ;  /* 0x001004000a097984 */ /* 0x000fe80000000800 */
[----:B------:R-:W-:Y:S04]  /*0880*/  LDS R23, [R10+0x1008] ;  /* 0x001008000a177984 */ /* 0x000fe80000000800 */
[----:B------:R-:W-:Y:S04]  /*0890*/  LDS R11, [R10+0x100c] ;  /* 0x00100c000a0b7984 */ /* 0x000fe80000000800 */
[----:B------:R-:W-:Y:S04]  /*08a0*/  LDS R24, [R12+0x2000] ;  /* 0x002000000c187984 */ /* 0x000fe80000000800 */
[----:B------:R-:W-:Y:S04]  /*08b0*/  LDS R22, [R12+0x2004] ;  /* 0x002004000c167984 */ /* 0x000fe80000000800 */
[----:B------:R-:W-:Y:S04]  /*08c0*/  LDS R20, [R12+0x2008] ;  /* 0x002008000c147984 */ /* 0x000fe80000000800 */
[----:B------:R0:W-:Y:S04]  /*08d0*/  LDS R18, [R12+0x200c] ;  /* 0x00200c000c127984 */ /* 0x0001e80000000800 */
[----:B------:R-:W-:Y:S04]  /*08e0*/  LDS R0, [R19+0x3000] ;  /* 0x0030000013007984 */ /* 0x000fe80000000800 */
[----:B------:R-:W-:Y:S04]  /*08f0*/  LDS R14, [R19+0x3004] ;  /* 0x00300400130e7984 */ /* 0x000fe80000000800 */
[----:B------:R-:W-:Y:S04]  /*0900*/  LDS R15, [R19+0x3008] ;  /* 0x00300800130f7984 */ /* 0x000fe80000000800 */
[----:B------:R2:W-:Y:S01]  /*0910*/  LDS R16, [R19+0x300c] ;  /* 0x00300c0013107984 */ /* 0x0005e20000000800 */
[----:B------:R-:W-:Y:S01]  /*0920*/  BAR.SYNC.DEFER_BLOCKING 0x0 ;  /* 0x0000000000007b1d */ /* 0x000fe20000010000 */
[----:B------:R-:W-:-:S02]  /*0930*/  SGXT.U32 R28, R28, 0x6 ;  /* 0x000000061c1c781a */ /* 0x000fc40000000000 */
[----:B------:R-:W-:Y:S02]  /*0940*/  SHF.R.U32.HI R27, RZ, 0x2, R3 ;  /* 0x00000002ff1b7819 */ /* 0x000fe40000011603 */
[----:B------:R-:W-:Y:S02]  /*0950*/  LEA R28, R28, UR4, 0x3 ;  /* 0x000000041c1c7c11 */ /* 0x000fe4000f8e18ff */
[----:B------:R-:W-:-:S04]  /*0960*/  SGXT.U32 R27, R27, 0x6 ;  /* 0x000000061b1b781a */ /* 0x000fc80000000000 */
[----:B-1----:R-:W-:-:S04]  /*0970*/  LOP3.LUT R2, R27, 0x40, RZ, 0xfc, !PT ;  /* 0x000000401b027812 */ /* 0x002fc800078efcff */
[----:B------:R-:W-:Y:S02]  /*0980*/  LEA R26, R2, UR4, 0x3 ;  /* 0x00000004021a7c11 */ /* 0x000fe4000f8e18ff */
[----:B------:R-:W-:Y:S01]  /*0990*/  LOP3.LUT R2, R27, 0x80, RZ, 0xfc, !PT ;  /* 0x000000801b027812 */ /* 0x000fe200078efcff */
[----:B0-----:R-:W-:-:S03]  /*09a0*/  IMAD.SHL.U32 R12, R3, 0x4, RZ ;  /* 0x00000004030c7824 */ /* 0x001fc600078e00ff */
[----:B--2---:R-:W-:Y:S02]  /*09b0*/  LEA R19, R2, UR4, 0x3 ;  /* 0x0000000402137c11 */ /* 0x004fe4000f8e18ff */
[----:B------:R-:W0:Y:S01]  /*09c0*/  LDC.64 R2, c[0x0][0x220] ;  /* 0x00008800ff027b82 */ /* 0x000e220000000a00 */
[----:B------:R-:W-:-:S04]  /*09d0*/  LOP3.LUT R17, R17, 0xc, R12, 0xf8, !PT ;  /* 0x0000000c11117812 */ /* 0x000fc800078ef80c */
[----:B------:R-:W-:Y:S01]  /*09e0*/  ISETP.GE.AND P0, PT, R17, 0x40, PT ;  /* 0x000000401100780c */ /* 0x000fe20003f06270 */
[----:B-----5:R1:W-:Y:S02]  /*09f0*/  STS [R21], R6 ;  /* 0x0000000615007388 */ /* 0x0203e40000000800 */
[----:B------:R-:W-:Y:S01]  /*0a00*/  BAR.SYNC.DEFER_BLOCKING 0x0 ;  /* 0x0000000000007b1d */ /* 0x000fe20000010000 */
[----:B-1----:R-:W-:-:S05]  /*0a10*/  LOP3.LUT R6, R27, 0xc0, RZ, 0xfc, !PT ;  /* 0x000000c01b067812 */ /* 0x002fca00078efcff */
[----:B------:R1:W2:Y:S04]  /*0a20*/  LDS R10, [R28] ;  /* 0x000000001c0a7984 */ /* 0x0002a80000000800 */
[----:B------:R-:W3:Y:S04]  /*0a30*/  LDS R26, [R26] ;  /* 0x000000001a1a7984 */ /* 0x000ee80000000800 */
[----:B------:R-:W4:Y:S01]  /*0a40*/  LDS R21, [R19] ;  /* 0x0000000013157984 */ /* 0x000f220000000800 */
[----:B-1----:R-:W-:Y:S02]  /*0a50*/  LEA R28, R6, UR4, 0x3 ;  /* 0x00000004061c7c11 */ /* 0x002fe4000f8e18ff */
[----:B------:R-:W-:-:S03]  /*0a60*/  PRMT R6, R27, 0x6540, R8 ;  /* 0x000065401b067816 */ /* 0x000fc60000000008 */
[----:B------:R1:W5:Y:S01]  /*0a70*/  LDS R19, [R28] ;  /* 0x000000001c137984 */ /* 0x0003620000000800 */
[C---:B------:R-:W-:Y:S01]  /*0a80*/  ISETP.LT.AND P1, PT, R6.reuse, 0x98, !P0 ;  /* 0x000000980600780c */ /* 0x040fe20004721270 */
[----:B------:R-:W-:Y:S02]  /*0a90*/  IMAD R29, R6, 0x40, R17 ;  /* 0x00000040061d7824 */ /* 0x000fe400078e0211 */
[----:B------:R-:W-:-:S05]  /*0aa0*/  IMAD.SHL.U32 R8, R8, 0x100, RZ ;  /* 0x0000010008087824 */ /* 0x000fca00078e00ff */
[----:B-1----:R-:W-:Y:S01]  /*0ab0*/  LOP3.LUT R28, R8, 0xc0, R27, 0xfe, !PT ;  /* 0x000000c0081c7812 */ /* 0x002fe200078efe1b */
[--C-:B--2---:R-:W-:Y:S01]  /*0ac0*/  FADD R6, R13, R10.reuse ;  /* 0x0000000a0d067221 */ /* 0x104fe20000000000 */
[--C-:B------:R-:W-:Y:S01]  /*0ad0*/  FADD R4, R4, R10.reuse ;  /* 0x0000000a04047221 */ /* 0x100fe20000000000 */
[--C-:B------:R-:W-:Y:S01]  /*0ae0*/  FADD R5, R5, R10.reuse ;  /* 0x0000000a05057221 */ /* 0x100fe20000000000 */
[----:B------:R-:W-:Y:S01]  /*0af0*/  FADD R7, R7, R10 ;  /* 0x0000000a07077221 */ /* 0x000fe20000000000 */
[----:B0-----:R-:W-:Y:S01]  /*0b00*/  IMAD.WIDE R12, R29, 0x4, R2 ;  /* 0x000000041d0c7825 */ /* 0x001fe200078e0202 */
[----:B------:R-:W-:-:S04]  /*0b10*/  LOP3.LUT R29, R8, 0x40, R27, 0xfe, !PT ;  /* 0x00000040081d7812 */ /* 0x000fc800078efe1b */
[----:B------:R0:W-:Y:S01]  /*0b20*/  @P1 STG.E.128 desc[UR6][R12.64], R4 ;  /* 0x000000040c001986 */ /* 0x0001e2000c101d06 */
[----:B------:R-:W-:Y:S01]  /*0b30*/  ISETP.LT.AND P1, PT, R29, 0x98, !P0 ;  /* 0x000000981d00780c */ /* 0x000fe20004721270 */
[--C-:B---3--:R-:W-:Y:S01]  /*0b40*/  FADD R10, R23, R26.reuse ;  /* 0x0000001a170a7221 */ /* 0x108fe20000000000 */
[----:B------:R-:W-:Y:S02]  /*0b50*/  IMAD R29, R29, 0x40, R17 ;  /* 0x000000401d1d7824 */ /* 0x000fe400078e0211 */
[--C-:B------:R-:W-:Y:S01]  /*0b60*/  FADD R9, R9, R26.reuse ;  /* 0x0000001a09097221 */ /* 0x100fe20000000000 */
[----:B------:R-:W-:Y:S01]  /*0b70*/  FADD R11, R11, R26 ;  /* 0x0000001a0b0b7221 */ /* 0x000fe20000000000 */
[----:B0-----:R-:W-:-:S04]  /*0b80*/  LOP3.LUT R4, R8, 0x80, R27, 0xfe, !PT ;  /* 0x0000008008047812 */ /* 0x001fc800078efe1b */
[----:B------:R-:W-:Y:S02]  /*0b90*/  ISETP.LT.AND P2, PT, R4, 0x98, !P0 ;  /* 0x000000980400780c */ /* 0x000fe40004741270 */
[----:B------:R-:W-:Y:S01]  /*0ba0*/  ISETP.LT.AND P0, PT, R28, 0x98, !P0 ;  /* 0x000000981c00780c */ /* 0x000fe20004701270 */
[----:B------:R-:W-:Y:S02]  /*0bb0*/  IMAD R23, R4, 0x40, R17 ;  /* 0x0000004004177824 */ /* 0x000fe400078e0211 */
[----:B------:R-:W-:Y:S01]  /*0bc0*/  FADD R8, R25, R26 ;  /* 0x0000001a19087221 */ /* 0x000fe20000000000 */
[--C-:B----4-:R-:W-:Y:S01]  /*0bd0*/  FADD R4, R24, R21.reuse ;  /* 0x0000001518047221 */ /* 0x110fe20000000000 */
[--C-:B------:R-:W-:Y:S01]  /*0be0*/  FADD R5, R22, R21.reuse ;  /* 0x0000001516057221 */ /* 0x100fe20000000000 */
[--C-:B------:R-:W-:Y:S01]  /*0bf0*/  FADD R6, R20, R21.reuse ;  /* 0x0000001514067221 */ /* 0x100fe20000000000 */
[----:B------:R-:W-:Y:S01]  /*0c00*/  FADD R7, R18, R21 ;  /* 0x0000001512077221 */ /* 0x000fe20000000000 */
[----:B------:R-:W-:-:S04]  /*0c10*/  IMAD.WIDE R12, R29, 0x4, R2 ;  /* 0x000000041d0c7825 */ /* 0x000fc800078e0202 */
[----:B------:R-:W-:Y:S01]  /*0c20*/  IMAD.WIDE R20, R23, 0x4, R2 ;  /* 0x0000000417147825 */ /* 0x000fe200078e0202 */
[----:B------:R0:W-:Y:S03]  /*0c30*/  @P1 STG.E.128 desc[UR6][R12.64], R8 ;  /* 0x000000080c001986 */ /* 0x0001e6000c101d06 */
[----:B------:R-:W-:Y:S01]  /*0c40*/  IMAD R17, R28, 0x40, R17 ;  /* 0x000000401c117824 */ /* 0x000fe200078e0211 */
[----:B------:R0:W-:Y:S01]  /*0c50*/  @P2 STG.E.128 desc[UR6][R20.64], R4 ;  /* 0x0000000414002986 */ /* 0x0001e2000c101d06 */
[--C-:B-----5:R-:W-:Y:S01]  /*0c60*/  FADD R24, R0, R19.reuse ;  /* 0x0000001300187221 */ /* 0x120fe20000000000 */
[----:B------:R-:W-:Y:S01]  /*0c70*/  FADD R25, R14, R19 ;  /* 0x000000130e197221 */ /* 0x000fe20000000000 */
[----:B------:R-:W-:-:S04]  /*0c80*/  IMAD.WIDE R2, R17, 0x4, R2 ;  /* 0x0000000411027825 */ /* 0x000fc800078e0202 */
[--C-:B------:R-:W-:Y:S01]  /*0c90*/  FADD R26, R15, R19.reuse ;  /* 0x000000130f1a7221 */ /* 0x100fe20000000000 */
[----:B------:R-:W-:Y:S01]  /*0ca0*/  FADD R27, R16, R19 ;  /* 0x00000013101b7221 */ /* 0x000fe20000000000 */
[----:B0-----:R-:W-:Y:S06]  /*0cb0*/  @!P0 EXIT ;  /* 0x000000000000894d */ /* 0x001fec0003800000 */
[----:B------:R-:W-:Y:S01]  /*0cc0*/  STG.E.128 desc[UR6][R2.64], R24 ;  /* 0x0000001802007986 */ /* 0x000fe2000c101d06 */
[----:B------:R-:W-:Y:S05]  /*0cd0*/  EXIT ;  /* 0x000000000000794d */ /* 0x000fea0003800000 */
.L_x_0:
[----:B------:R-:W-:-:S00]  /*0ce0*/  BRA `(.L_x_0) ;  /* 0xfffffffc00fc7947 */ /* 0x000fc0000383ffff */
[----:B------:R-:W-:-:S00]  /*0cf0*/  NOP ;  /* 0x0000000000007918 */ /* 0x000fc00000000000 */
        /* <DEDUP_REMOVED lines=8> */
.L_x_1:


//--------------------- .nv.shared.triton_poi_fused_convolution_15 --------------------------
	.section	.nv.shared.triton_poi_fused_convolution_15,"aw",@nobits
	.sectionflags	@""
	.align	16
	.zero		1024


//--------------------- .nv.constant0.triton_poi_fused_convolution_15 --------------------------
	.section	.nv.constant0.triton_poi_fused_convolution_15,"a",@progbits
	.sectionflags	@""
	.align	4
.nv.constant0.triton_poi_fused_convolution_15:
	.zero		560
